//
// Generated by NVIDIA NVVM Compiler
//
// Compiler Build ID: CL-36424714
// Cuda compilation tools, release 13.0, V13.0.88
// Based on NVVM 20.0.0
//

.version 9.0
.target sm_100
.address_size 64

	// .globl	_Z13print_all_idxv
.extern .func  (.param .b32 func_retval0) vprintf
(
	.param .b64 vprintf_param_0,
	.param .b64 vprintf_param_1
)
;
.global .align 1 .b8 $str[58] = {91, 68, 69, 86, 73, 67, 69, 93, 32, 116, 104, 114, 101, 97, 100, 73, 100, 120, 46, 120, 32, 37, 100, 44, 32, 98, 108, 111, 99, 107, 73, 100, 120, 46, 120, 58, 32, 37, 100, 44, 32, 103, 114, 105, 100, 68, 114, 105, 109, 46, 120, 58, 32, 37, 100, 32, 10};
.global .align 1 .b8 $str$1[58] = {91, 68, 69, 86, 73, 67, 69, 93, 32, 116, 104, 114, 101, 97, 100, 73, 100, 120, 46, 121, 32, 37, 100, 44, 32, 98, 108, 111, 99, 107, 73, 100, 120, 46, 121, 58, 32, 37, 100, 44, 32, 103, 114, 105, 100, 68, 114, 105, 109, 46, 121, 58, 32, 37, 100, 32, 10};
.global .align 1 .b8 $str$2[58] = {91, 68, 69, 86, 73, 67, 69, 93, 32, 116, 104, 114, 101, 97, 100, 73, 100, 120, 46, 122, 32, 37, 100, 44, 32, 98, 108, 111, 99, 107, 73, 100, 120, 46, 122, 58, 32, 37, 100, 44, 32, 103, 114, 105, 100, 68, 114, 105, 109, 46, 122, 58, 32, 37, 100, 32, 10};

.visible .entry _Z13print_all_idxv()
{
	.local .align 8 .b8 	__local_depot0[16];
	.reg .b64 	%SP;
	.reg .b64 	%SPL;
	.reg .b32 	%r<16>;
	.reg .b64 	%rd<9>;

	mov.u64 	%SPL, __local_depot0;
	cvta.local.u64 	%SP, %SPL;
	add.u64 	%rd1, %SP, 0;
	add.u64 	%rd2, %SPL, 0;
	mov.u32 	%r1, %tid.x;
	mov.u32 	%r2, %tid.y;
	mov.u32 	%r3, %tid.z;
	mov.u32 	%r4, %ctaid.x;
	mov.u32 	%r5, %ctaid.y;
	mov.u32 	%r6, %ctaid.z;
	mov.u32 	%r7, %nctaid.x;
	mov.u32 	%r8, %nctaid.y;
	mov.u32 	%r9, %nctaid.z;
	st.local.v2.u32 	[%rd2], {%r1, %r4};
	st.local.u32 	[%rd2+8], %r7;
	mov.u64 	%rd3, $str;
	cvta.global.u64 	%rd4, %rd3;
	{ // callseq 0, 0
	.param .b64 param0;
	st.param.b64 	[param0], %rd4;
	.param .b64 param1;
	st.param.b64 	[param1], %rd1;
	.param .b32 retval0;
	call.uni (retval0), 
	vprintf, 
	(
	param0, 
	param1
	);
	ld.param.b32 	%r10, [retval0];
	} // callseq 0
	st.local.v2.u32 	[%rd2], {%r2, %r5};
	st.local.u32 	[%rd2+8], %r8;
	mov.u64 	%rd5, $str$1;
	cvta.global.u64 	%rd6, %rd5;
	{ // callseq 1, 0
	.param .b64 param0;
	st.param.b64 	[param0], %rd6;
	.param .b64 param1;
	st.param.b64 	[param1], %rd1;
	.param .b32 retval0;
	call.uni (retval0), 
	vprintf, 
	(
	param0, 
	param1
	);
	ld.param.b32 	%r12, [retval0];
	} // callseq 1
	st.local.v2.u32 	[%rd2], {%r3, %r6};
	st.local.u32 	[%rd2+8], %r9;
	mov.u64 	%rd7, $str$2;
	cvta.global.u64 	%rd8, %rd7;
	{ // callseq 2, 0
	.param .b64 param0;
	st.param.b64 	[param0], %rd8;
	.param .b64 param1;
	st.param.b64 	[param1], %rd1;
	.param .b32 retval0;
	call.uni (retval0), 
	vprintf, 
	(
	param0, 
	param1
	);
	ld.param.b32 	%r14, [retval0];
	} // callseq 2
	ret;

}


// ===== COMPILED SASS (sm_100) =====

	.target	sm_100

	.elftype	@"ET_EXEC"


//--------------------- .note.nv.tkinfo           --------------------------
	.section	.note.nv.tkinfo,"",@"SHT_NOTE"
	.sectionflags	@"SHF_NOTE_NV_TKINFO"
	.tkinfo
        /*0018*/ 	.word	0x00000002
        /*0030*/ 	.string	""
        /*0030*/ 	.string	"ptxas"
        /*0030*/ 	.string	"Cuda compilation tools, release 13.0, V13.0.88"
        /*0030*/ 	.string	"Build cuda_13.0.r13.0/compiler.36424714_0"
        /*0030*/ 	.string	"-arch sm_100 -m 64 "



//--------------------- .note.nv.cuinfo           --------------------------
	.section	.note.nv.cuinfo,"",@"SHT_NOTE"
	.sectionflags	@"SHF_NOTE_NV_CUINFO"
        /*0018*/ 	.short	0x0002
        /*001a*/ 	.short	0x0064
        /*001c*/ 	.short	0x0082
	.zero		2


//--------------------- .nv.info                  --------------------------
	.section	.nv.info,"",@"SHT_CUDA_INFO"
	.align	4


	//----- nvinfo : EIATTR_REGCOUNT
	.align		4
        /*0000*/ 	.byte	0x04, 0x2f
        /*0002*/ 	.short	(.L_4 - .L_3)
	.align		4
.L_3:
        /*0004*/ 	.word	index@(_Z13print_all_idxv)
        /*0008*/ 	.word	0x0000001d


	//----- nvinfo : EIATTR_FRAME_SIZE
	.align		4
.L_4:
        /*000c*/ 	.byte	0x04, 0x11
        /*000e*/ 	.short	(.L_6 - .L_5)
	.align		4
.L_5:
        /*0010*/ 	.word	index@(_Z13print_all_idxv)
        /*0014*/ 	.word	0x00000010


	//----- nvinfo : EIATTR_MIN_STACK_SIZE
	.align		4
.L_6:
        /*0018*/ 	.byte	0x04, 0x12
        /*001a*/ 	.short	(.L_8 - .L_7)
	.align		4
.L_7:
        /*001c*/ 	.word	index@(_Z13print_all_idxv)
        /*0020*/ 	.word	0x00000010
.L_8:


//--------------------- .nv.compat                --------------------------
	.section	.nv.compat,"",@"SHT_CUDA_COMPAT_INFO"
	.align	4
        /*0000*/ 	.byte	0x02, 0x09, 0x00, 0x00, 0x02, 0x02, 0x01, 0x00, 0x02, 0x05, 0x05, 0x00, 0x03, 0x07, 0x01, 0x01
        /*0010*/ 	.byte	0x02, 0x03, 0x00, 0x00, 0x02, 0x06, 0x01, 0x00, 0x04, 0x0b, 0x08, 0x00, 0x09, 0x00, 0x00, 0x00
        /*0020*/ 	.byte	0x00, 0x00, 0x00, 0x00


//--------------------- .nv.info._Z13print_all_idxv --------------------------
	.section	.nv.info._Z13print_all_idxv,"",@"SHT_CUDA_INFO"
	.sectionflags	@""
	.align	4


	//----- nvinfo : EIATTR_CUDA_API_VERSION
	.align		4
        /*0000*/ 	.byte	0x04, 0x37
        /*0002*/ 	.short	(.L_10 - .L_9)
.L_9:
        /*0004*/ 	.word	0x00000082


	//----- nvinfo : EIATTR_SPARSE_MMA_MASK
	.align		4
.L_10:
        /*0008*/ 	.byte	0x03, 0x50
        /*000a*/ 	.short	0x0000


	//----- nvinfo : EIATTR_MAXREG_COUNT
	.align		4
        /*000c*/ 	.byte	0x03, 0x1b
        /*000e*/ 	.short	0x00ff


	//----- nvinfo : EIATTR_EXTERNS
	.align		4
        /*0010*/ 	.byte	0x04, 0x0f
        /*0012*/ 	.short	(.L_12 - .L_11)


	//   ....[0]....
	.align		4
.L_11:
        /*0014*/ 	.word	index@(vprintf)


	//----- nvinfo : EIATTR_MERCURY_ISA_VERSION
	.align		4
.L_12:
        /*0018*/ 	.byte	0x03, 0x5f
        /*001a*/ 	.short	0x0101


	//----- nvinfo : EIATTR_VRC_CTA_INIT_COUNT
	.align		4
        /*001c*/ 	.byte	0x02, 0x4a
	.zero		1
	.zero		1


	//----- nvinfo : EIATTR_SYSCALL_OFFSETS
	.align		4
        /*0020*/ 	.byte	0x04, 0x46
        /*0022*/ 	.short	(.L_14 - .L_13)


	//   ....[0]....
.L_13:
        /*0024*/ 	.word	0x00000180


	//   ....[1]....
        /*0028*/ 	.word	0x00000230


	//   ....[2]....
        /*002c*/ 	.word	0x000002d0


	//----- nvinfo : EIATTR_EXIT_INSTR_OFFSETS
	.align		4
.L_14:
        /*0030*/ 	.byte	0x04, 0x1c
        /*0032*/ 	.short	(.L_16 - .L_15)


	//   ....[0]....
.L_15:
        /*0034*/ 	.word	0x000002e0


	//----- nvinfo : EIATTR_SW_WAR
	.align		4
.L_16:
        /*0038*/ 	.byte	0x04, 0x36
        /*003a*/ 	.short	(.L_18 - .L_17)
.L_17:
        /*003c*/ 	.word	0x00000008
.L_18:


//--------------------- .nv.callgraph             --------------------------
	.section	.nv.callgraph,"",@"SHT_CUDA_CALLGRAPH"
	.align	4
	.sectionentsize	8
	.align		4
        /*0000*/ 	.word	0x00000000
	.align		4
        /*0004*/ 	.word	0xffffffff
	.align		4
        /*0008*/ 	.word	index@(_Z13print_all_idxv)
	.align		4
        /*000c*/ 	.word	index@(vprintf)
	.align		4
        /*0010*/ 	.word	0x00000000
	.align		4
        /*0014*/ 	.word	0xfffffffe
	.align		4
        /*0018*/ 	.word	0x00000000
	.align		4
        /*001c*/ 	.word	0xfffffffd
	.align		4
        /*0020*/ 	.word	0x00000000
	.align		4
        /*0024*/ 	.word	0xfffffffc


//--------------------- .nv.constant4             --------------------------
	.section	.nv.constant4,"a",@progbits
	.align	8
	.align		8
.nv.constant4:
        /*0000*/ 	.dword	vprintf
	.align		8
        /*0008*/ 	.dword	$str
	.align		8
        /*0010*/ 	.dword	$str$1
	.align		8
        /*0018*/ 	.dword	$str$2


//--------------------- .text._Z13print_all_idxv  --------------------------
	.section	.text._Z13print_all_idxv,"ax",@progbits
	.align	128
        .global         _Z13print_all_idxv
        .type           _Z13print_all_idxv,@function
        .size           _Z13print_all_idxv,(.L_x_4 - _Z13print_all_idxv)
        .other          _Z13print_all_idxv,@"STO_CUDA_ENTRY STV_DEFAULT"
_Z13print_all_idxv:
.text._Z13print_all_idxv:
[----:B------:R-:W0:Y:S01]  /*0000*/  LDC R1, c[0x0][0x37c] ;  /* 0x0000df00ff017b82 */ /* 0x000e220000000800 */
[----:B------:R-:W1:Y:S01]  /*0010*/  S2R R10, SR_TID.X ;  /* 0x00000000000a7919 */ /* 0x000e620000002100 */
[----:B------:R-:W2:Y:S06]  /*0020*/  LDCU UR5, c[0x0][0x2fc] ;  /* 0x00005f80ff0577ac */ /* 0x000eac0008000800 */
[----:B------:R-:W3:Y:S01]  /*0030*/  LDC R0, c[0x0][0x370] ;  /* 0x0000dc00ff007b82 */ /* 0x000ee20000000800 */
[----:B0-----:R-:W-:Y:S01]  /*0040*/  VIADD R1, R1, 0xfffffff0 ;  /* 0xfffffff001017836 */ /* 0x001fe20000000000 */
[----:B------:R-:W1:Y:S01]  /*0050*/  S2R R11, SR_CTAID.X ;  /* 0x00000000000b7919 */ /* 0x000e620000002500 */
[----:B------:R-:W0:Y:S01]  /*0060*/  LDCU UR4, c[0x0][0x2f8] ;  /* 0x00005f00ff0477ac */ /* 0x000e220008000800 */
[----:B------:R-:W-:Y:S01]  /*0070*/  MOV R2, 0x0 ;  /* 0x0000000000027802 */ /* 0x000fe20000000f00 */
[----:B------:R-:W4:Y:S01]  /*0080*/  S2R R16, SR_TID.Y ;  /* 0x0000000000107919 */ /* 0x000f220000002200 */
[----:B------:R-:W5:Y:S02]  /*0090*/  LDCU.64 UR6, c[0x4][0x8] ;  /* 0x01000100ff0677ac */ /* 0x000f640008000a00 */
[----:B------:R-:W4:Y:S01]  /*00a0*/  LDC R26, c[0x0][0x374] ;  /* 0x0000dd00ff1a7b82 */ /* 0x000f220000000800 */
[----:B------:R-:W4:Y:S01]  /*00b0*/  S2R R17, SR_CTAID.Y ;  /* 0x0000000000117919 */ /* 0x000f220000002600 */
[----:B------:R-:W4:Y:S06]  /*00c0*/  S2R R19, SR_CTAID.Z ;  /* 0x0000000000137919 */ /* 0x000f2c0000002700 */
[----:B------:R1:W4:Y:S01]  /*00d0*/  LDC.64 R8, c[0x4][R2] ;  /* 0x0100000002087b82 */ /* 0x0003220000000a00 */
[----:B0-----:R-:W-:Y:S01]  /*00e0*/  IADD3 R23, P0, PT, R1, UR4, RZ ;  /* 0x0000000401177c10 */ /* 0x001fe2000ff1e0ff */
[----:B---3--:R0:W-:Y:S06]  /*00f0*/  STL [R1+0x8], R0 ;  /* 0x0000080001007387 */ /* 0x0081ec0000100800 */
[----:B------:R-:W3:Y:S01]  /*0100*/  LDC R24, c[0x0][0x378] ;  /* 0x0000de00ff187b82 */ /* 0x000ee20000000800 */
[----:B--2---:R-:W-:Y:S01]  /*0110*/  IMAD.X R22, RZ, RZ, UR5, P0 ;  /* 0x00000005ff167e24 */ /* 0x004fe200080e06ff */
[----:B-----5:R-:W-:Y:S01]  /*0120*/  MOV R4, UR6 ;  /* 0x0000000600047c02 */ /* 0x020fe20008000f00 */
[----:B------:R-:W-:-:S02]  /*0130*/  IMAD.U32 R5, RZ, RZ, UR7 ;  /* 0x00000007ff057e24 */ /* 0x000fc4000f8e00ff */
[----:B------:R-:W-:Y:S01]  /*0140*/  IMAD.MOV.U32 R6, RZ, RZ, R23 ;  /* 0x000000ffff067224 */ /* 0x000fe200078e0017 */
[----:B------:R-:W-:Y:S01]  /*0150*/  MOV R7, R22 ;  /* 0x0000001600077202 */ /* 0x000fe20000000f00 */
[----:B-1----:R0:W-:Y:S06]  /*0160*/  STL.64 [R1], R10 ;  /* 0x0000000a01007387 */ /* 0x0021ec0000100a00 */
[----:B------:R-:W-:-:S07]  /*0170*/  LEPC R20, `(.L_x_0) ;  /* 0x000000001014794e */ /* 0x000fce0000000000 */
[----:B0--34-:R-:W-:Y:S05]  /*0180*/  CALL.ABS.NOINC R8 ;  /* 0x0000000008007343 */ /* 0x019fea0003c00000 */
.L_x_0:
[----:B------:R-:W0:Y:S01]  /*0190*/  S2R R18, SR_TID.Z ;  /* 0x0000000000127919 */ /* 0x000e220000002300 */
[----:B------:R1:W2:Y:S01]  /*01a0*/  LDC.64 R8, c[0x4][R2] ;  /* 0x0100000002087b82 */ /* 0x0002a20000000a00 */
[----:B------:R-:W3:Y:S01]  /*01b0*/  LDCU.64 UR4, c[0x4][0x10] ;  /* 0x01000200ff0477ac */ /* 0x000ee20008000a00 */
[----:B------:R-:W-:Y:S01]  /*01c0*/  IMAD.MOV.U32 R6, RZ, RZ, R23 ;  /* 0x000000ffff067224 */ /* 0x000fe200078e0017 */
[----:B------:R1:W-:Y:S01]  /*01d0*/  STL.64 [R1], R16 ;  /* 0x0000001001007387 */ /* 0x0003e20000100a00 */
[----:B------:R-:W-:-:S03]  /*01e0*/  MOV R7, R22 ;  /* 0x0000001600077202 */ /* 0x000fc60000000f00 */
[----:B------:R1:W-:Y:S01]  /*01f0*/  STL [R1+0x8], R26 ;  /* 0x0000081a01007387 */ /* 0x0003e20000100800 */
[----:B---3--:R-:W-:Y:S01]  /*0200*/  IMAD.U32 R4, RZ, RZ, UR4 ;  /* 0x00000004ff047e24 */ /* 0x008fe2000f8e00ff */
[----:B-1----:R-:W-:-:S07]  /*0210*/  MOV R5, UR5 ;  /* 0x0000000500057c02 */ /* 0x002fce0008000f00 */
[----:B------:R-:W-:-:S07]  /*0220*/  LEPC R20, `(.L_x_1) ;  /* 0x000000001014794e */ /* 0x000fce0000000000 */
[----:B0-2---:R-:W-:Y:S05]  /*0230*/  CALL.ABS.NOINC R8 ;  /* 0x0000000008007343 */ /* 0x005fea0003c00000 */
.L_x_1:
[----:B------:R0:W-:Y:S01]  /*0240*/  STL.64 [R1], R18 ;  /* 0x0000001201007387 */ /* 0x0001e20000100a00 */
[----:B------:R-:W1:Y:S01]  /*0250*/  LDC.64 R2, c[0x4][R2] ;  /* 0x0100000002027b82 */ /* 0x000e620000000a00 */
[----:B------:R-:W2:Y:S01]  /*0260*/  LDCU.64 UR4, c[0x4][0x18] ;  /* 0x01000300ff0477ac */ /* 0x000ea20008000a00 */
[----:B------:R-:W-:Y:S01]  /*0270*/  IMAD.MOV.U32 R6, RZ, RZ, R23 ;  /* 0x000000ffff067224 */ /* 0x000fe200078e0017 */
[----:B------:R0:W-:Y:S01]  /*0280*/  STL [R1+0x8], R24 ;  /* 0x0000081801007387 */ /* 0x0001e20000100800 */
[----:B------:R-:W-:Y:S01]  /*0290*/  MOV R7, R22 ;  /* 0x0000001600077202 */ /* 0x000fe20000000f00 */
[----:B--2---:R-:W-:Y:S01]  /*02a0*/  IMAD.U32 R4, RZ, RZ, UR4 ;  /* 0x00000004ff047e24 */ /* 0x004fe2000f8e00ff */
[----:B0-----:R-:W-:-:S07]  /*02b0*/  MOV R5, UR5 ;  /* 0x0000000500057c02 */ /* 0x001fce0008000f00 */
[----:B------:R-:W-:-:S07]  /*02c0*/  LEPC R20, `(.L_x_2) ;  /* 0x000000001014794e */ /* 0x000fce0000000000 */
[----:B-1----:R-:W-:Y:S05]  /*02d0*/  CALL.ABS.NOINC R2 ;  /* 0x0000000002007343 */ /* 0x002fea0003c00000 */
.L_x_2:
[----:B------:R-:W-:Y:S05]  /*02e0*/  EXIT ;  /* 0x000000000000794d */ /* 0x000fea0003800000 */
.L_x_3:
[----:B------:R-:W-:-:S00]  /*02f0*/  BRA `(.L_x_3) ;  /* 0xfffffffc00fc7947 */ /* 0x000fc0000383ffff */
[----:B------:R-:W-:-:S00]  /*0300*/  NOP ;  /* 0x0000000000007918 */ /* 0x000fc00000000000 */
[----:B------:R-:W-:-:S00]  /*0310*/  NOP ;  /* 0x0000000000007918 */ /* 0x000fc00000000000 */
[----:B------:R-:W-:-:S00]  /*0320*/  NOP ;  /* 0x0000000000007918 */ /* 0x000fc00000000000 */
[----:B------:R-:W-:-:S00]  /*0330*/  NOP ;  /* 0x0000000000007918 */ /* 0x000fc00000000000 */
[----:B------:R-:W-:-:S00]  /*0340*/  NOP ;  /* 0x0000000000007918 */ /* 0x000fc00000000000 */
[----:B------:R-:W-:-:S00]  /*0350*/  NOP ;  /* 0x0000000000007918 */ /* 0x000fc00000000000 */
[----:B------:R-:W-:-:S00]  /*0360*/  NOP ;  /* 0x0000000000007918 */ /* 0x000fc00000000000 */
[----:B------:R-:W-:-:S00]  /*0370*/  NOP ;  /* 0x0000000000007918 */ /* 0x000fc00000000000 */
.L_x_4:


//--------------------- .nv.global.init           --------------------------
	.section	.nv.global.init,"aw",@progbits
.nv.global.init:
	.type		$str$2,@object
	.size		$str$2,($str - $str$2)
$str$2:
        /*0000*/ 	.byte	0x5b, 0x44, 0x45, 0x56, 0x49, 0x43, 0x45, 0x5d, 0x20, 0x74, 0x68, 0x72, 0x65, 0x61, 0x64, 0x49
        /*0010*/ 	.byte	0x64, 0x78, 0x2e, 0x7a, 0x20, 0x25, 0x64, 0x2c, 0x20, 0x62, 0x6c, 0x6f, 0x63, 0x6b, 0x49, 0x64
        /*0020*/ 	.byte	0x78, 0x2e, 0x7a, 0x3a, 0x20, 0x25, 0x64, 0x2c, 0x20, 0x67, 0x72, 0x69, 0x64, 0x44, 0x72, 0x69
        /*0030*/ 	.byte	0x6d, 0x2e, 0x7a, 0x3a, 0x20, 0x25, 0x64, 0x20, 0x0a, 0x00
	.type		$str,@object
	.size		$str,($str$1 - $str)
$str:
        /*003a*/ 	.byte	0x5b, 0x44, 0x45, 0x56, 0x49, 0x43, 0x45, 0x5d, 0x20, 0x74, 0x68, 0x72, 0x65, 0x61, 0x64, 0x49
        /*004a*/ 	.byte	0x64, 0x78, 0x2e, 0x78, 0x20, 0x25, 0x64, 0x2c, 0x20, 0x62, 0x6c, 0x6f, 0x63, 0x6b, 0x49, 0x64
        /*005a*/ 	.byte	0x78, 0x2e, 0x78, 0x3a, 0x20, 0x25, 0x64, 0x2c, 0x20, 0x67, 0x72, 0x69, 0x64, 0x44, 0x72, 0x69
        /*006a*/ 	.byte	0x6d, 0x2e, 0x78, 0x3a, 0x20, 0x25, 0x64, 0x20, 0x0a, 0x00
	.type		$str$1,@object
	.size		$str$1,(.L_1 - $str$1)
$str$1:
        /*0074*/ 	.byte	0x5b, 0x44, 0x45, 0x56, 0x49, 0x43, 0x45, 0x5d, 0x20, 0x74, 0x68, 0x72, 0x65, 0x61, 0x64, 0x49
        /*0084*/ 	.byte	0x64, 0x78, 0x2e, 0x79, 0x20, 0x25, 0x64, 0x2c, 0x20, 0x62, 0x6c, 0x6f, 0x63, 0x6b, 0x49, 0x64
        /*0094*/ 	.byte	0x78, 0x2e, 0x79, 0x3a, 0x20, 0x25, 0x64, 0x2c, 0x20, 0x67, 0x72, 0x69, 0x64, 0x44, 0x72, 0x69
        /*00a4*/ 	.byte	0x6d, 0x2e, 0x79, 0x3a, 0x20, 0x25, 0x64, 0x20, 0x0a, 0x00
.L_1:


//--------------------- .nv.shared.reserved.0     --------------------------
	.section	.nv.shared.reserved.0,"aw",@nobits
	.weak		__nv_reservedSMEM_offset_0_alias
	.size		__nv_reservedSMEM_offset_0_alias, 0, 64
	.other		__nv_reservedSMEM_offset_0_alias,@"STO_CUDA_RESERVED_SHARED STV_DEFAULT"
__nv_reservedSMEM_offset_0_alias:
	.zero		0
	.zero		64


//--------------------- .nv.constant0._Z13print_all_idxv --------------------------
	.section	.nv.constant0._Z13print_all_idxv,"a",@progbits
	.sectionflags	@""
	.align	4
.nv.constant0._Z13print_all_idxv:
	.zero		896


//--------------------- SYMBOLS --------------------------

	.type		.nv.reservedSmem.offset0,@object
	.size		.nv.reservedSmem.offset0,0x4
	.type		vprintf,@function
